//
// Generated by NVIDIA NVVM Compiler
//
// Compiler Build ID: CL-36424714
// Cuda compilation tools, release 13.0, V13.0.88
// Based on NVVM 20.0.0
//

.version 9.0
.target sm_100
.address_size 64

	// .globl	_Z28binaryCrossEntropyLossKernelPfS_S_i

.visible .entry _Z28binaryCrossEntropyLossKernelPfS_S_i(
	.param .u64 .ptr .align 1 _Z28binaryCrossEntropyLossKernelPfS_S_i_param_0,
	.param .u64 .ptr .align 1 _Z28binaryCrossEntropyLossKernelPfS_S_i_param_1,
	.param .u64 .ptr .align 1 _Z28binaryCrossEntropyLossKernelPfS_S_i_param_2,
	.param .u32 _Z28binaryCrossEntropyLossKernelPfS_S_i_param_3
)
{
	.reg .pred 	%p<8>;
	.reg .b32 	%r<14>;
	.reg .b32 	%f<52>;
	.reg .b64 	%rd<11>;

	ld.param.u64 	%rd1, [_Z28binaryCrossEntropyLossKernelPfS_S_i_param_0];
	ld.param.u64 	%rd2, [_Z28binaryCrossEntropyLossKernelPfS_S_i_param_1];
	ld.param.u64 	%rd3, [_Z28binaryCrossEntropyLossKernelPfS_S_i_param_2];
	ld.param.u32 	%r2, [_Z28binaryCrossEntropyLossKernelPfS_S_i_param_3];
	mov.u32 	%r3, %ctaid.x;
	mov.u32 	%r4, %ntid.x;
	mov.u32 	%r5, %tid.x;
	mad.lo.s32 	%r1, %r3, %r4, %r5;
	setp.ge.s32 	%p1, %r1, %r2;
	@%p1 bra 	$L__BB0_2;
	cvta.to.global.u64 	%rd4, %rd2;
	cvta.to.global.u64 	%rd5, %rd1;
	cvta.to.global.u64 	%rd6, %rd3;
	mul.wide.s32 	%rd7, %r1, 4;
	add.s64 	%rd8, %rd4, %rd7;
	ld.global.f32 	%f1, [%rd8];
	neg.f32 	%f2, %f1;
	add.s64 	%rd9, %rd5, %rd7;
	ld.global.f32 	%f3, [%rd9];
	setp.lt.f32 	%p2, %f3, 0f00800000;
	mul.f32 	%f4, %f3, 0f4B000000;
	selp.f32 	%f5, %f4, %f3, %p2;
	selp.f32 	%f6, 0fC1B80000, 0f00000000, %p2;
	mov.b32 	%r6, %f5;
	add.s32 	%r7, %r6, -1059760811;
	and.b32  	%r8, %r7, -8388608;
	sub.s32 	%r9, %r6, %r8;
	mov.b32 	%f7, %r9;
	cvt.rn.f32.s32 	%f8, %r8;
	fma.rn.f32 	%f9, %f8, 0f34000000, %f6;
	add.f32 	%f10, %f7, 0fBF800000;
	fma.rn.f32 	%f11, %f10, 0fBE055027, 0f3E1039F6;
	fma.rn.f32 	%f12, %f11, %f10, 0fBDF8CDCC;
	fma.rn.f32 	%f13, %f12, %f10, 0f3E0F2955;
	fma.rn.f32 	%f14, %f13, %f10, 0fBE2AD8B9;
	fma.rn.f32 	%f15, %f14, %f10, 0f3E4CED0B;
	fma.rn.f32 	%f16, %f15, %f10, 0fBE7FFF22;
	fma.rn.f32 	%f17, %f16, %f10, 0f3EAAAA78;
	fma.rn.f32 	%f18, %f17, %f10, 0fBF000000;
	mul.f32 	%f19, %f10, %f18;
	fma.rn.f32 	%f20, %f19, %f10, %f10;
	fma.rn.f32 	%f21, %f9, 0f3F317218, %f20;
	setp.gt.u32 	%p3, %r6, 2139095039;
	fma.rn.f32 	%f22, %f5, 0f7F800000, 0f7F800000;
	selp.f32 	%f23, %f22, %f21, %p3;
	setp.eq.f32 	%p4, %f5, 0f00000000;
	selp.f32 	%f24, 0fFF800000, %f23, %p4;
	mul.f32 	%f25, %f24, %f2;
	mov.f32 	%f26, 0f3F800000;
	sub.f32 	%f27, %f26, %f1;
	sub.f32 	%f28, %f26, %f3;
	setp.lt.f32 	%p5, %f28, 0f00800000;
	mul.f32 	%f29, %f28, 0f4B000000;
	selp.f32 	%f30, %f29, %f28, %p5;
	selp.f32 	%f31, 0fC1B80000, 0f00000000, %p5;
	mov.b32 	%r10, %f30;
	add.s32 	%r11, %r10, -1059760811;
	and.b32  	%r12, %r11, -8388608;
	sub.s32 	%r13, %r10, %r12;
	mov.b32 	%f32, %r13;
	cvt.rn.f32.s32 	%f33, %r12;
	fma.rn.f32 	%f34, %f33, 0f34000000, %f31;
	add.f32 	%f35, %f32, 0fBF800000;
	fma.rn.f32 	%f36, %f35, 0fBE055027, 0f3E1039F6;
	fma.rn.f32 	%f37, %f36, %f35, 0fBDF8CDCC;
	fma.rn.f32 	%f38, %f37, %f35, 0f3E0F2955;
	fma.rn.f32 	%f39, %f38, %f35, 0fBE2AD8B9;
	fma.rn.f32 	%f40, %f39, %f35, 0f3E4CED0B;
	fma.rn.f32 	%f41, %f40, %f35, 0fBE7FFF22;
	fma.rn.f32 	%f42, %f41, %f35, 0f3EAAAA78;
	fma.rn.f32 	%f43, %f42, %f35, 0fBF000000;
	mul.f32 	%f44, %f35, %f43;
	fma.rn.f32 	%f45, %f44, %f35, %f35;
	fma.rn.f32 	%f46, %f34, 0f3F317218, %f45;
	setp.gt.u32 	%p6, %r10, 2139095039;
	fma.rn.f32 	%f47, %f30, 0f7F800000, 0f7F800000;
	selp.f32 	%f48, %f47, %f46, %p6;
	setp.eq.f32 	%p7, %f30, 0f00000000;
	selp.f32 	%f49, 0fFF800000, %f48, %p7;
	mul.f32 	%f50, %f27, %f49;
	sub.f32 	%f51, %f25, %f50;
	add.s64 	%rd10, %rd6, %rd7;
	st.global.f32 	[%rd10], %f51;
$L__BB0_2:
	ret;

}


// ===== COMPILED SASS (sm_100) =====

	.target	sm_100

	.elftype	@"ET_EXEC"


//--------------------- .note.nv.tkinfo           --------------------------
	.section	.note.nv.tkinfo,"",@"SHT_NOTE"
	.sectionflags	@"SHF_NOTE_NV_TKINFO"
	.tkinfo
        /*0018*/ 	.word	0x00000002
        /*0030*/ 	.string	""
        /*0030*/ 	.string	"ptxas"
        /*0030*/ 	.string	"Cuda compilation tools, release 13.0, V13.0.88"
        /*0030*/ 	.string	"Build cuda_13.0.r13.0/compiler.36424714_0"
        /*0030*/ 	.string	"-arch sm_100 -m 64 "



//--------------------- .note.nv.cuinfo           --------------------------
	.section	.note.nv.cuinfo,"",@"SHT_NOTE"
	.sectionflags	@"SHF_NOTE_NV_CUINFO"
        /*0018*/ 	.short	0x0002
        /*001a*/ 	.short	0x0064
        /*001c*/ 	.short	0x0082
	.zero		2


//--------------------- .nv.info                  --------------------------
	.section	.nv.info,"",@"SHT_CUDA_INFO"
	.align	4


	//----- nvinfo : EIATTR_REGCOUNT
	.align		4
        /*0000*/ 	.byte	0x04, 0x2f
        /*0002*/ 	.short	(.L_1 - .L_0)
	.align		4
.L_0:
        /*0004*/ 	.word	index@(_Z28binaryCrossEntropyLossKernelPfS_S_i)
        /*0008*/ 	.word	0x00000011


	//----- nvinfo : EIATTR_FRAME_SIZE
	.align		4
.L_1:
        /*000c*/ 	.byte	0x04, 0x11
        /*000e*/ 	.short	(.L_3 - .L_2)
	.align		4
.L_2:
        /*0010*/ 	.word	index@(_Z28binaryCrossEntropyLossKernelPfS_S_i)
        /*0014*/ 	.word	0x00000000


	//----- nvinfo : EIATTR_MIN_STACK_SIZE
	.align		4
.L_3:
        /*0018*/ 	.byte	0x04, 0x12
        /*001a*/ 	.short	(.L_5 - .L_4)
	.align		4
.L_4:
        /*001c*/ 	.word	index@(_Z28binaryCrossEntropyLossKernelPfS_S_i)
        /*0020*/ 	.word	0x00000000
.L_5:


//--------------------- .nv.compat                --------------------------
	.section	.nv.compat,"",@"SHT_CUDA_COMPAT_INFO"
	.align	4
        /*0000*/ 	.byte	0x02, 0x09, 0x00, 0x00, 0x02, 0x02, 0x01, 0x00, 0x02, 0x05, 0x05, 0x00, 0x03, 0x07, 0x01, 0x01
        /*0010*/ 	.byte	0x02, 0x03, 0x00, 0x00, 0x02, 0x06, 0x01, 0x00, 0x04, 0x0b, 0x08, 0x00, 0x01, 0x00, 0x00, 0x00
        /*0020*/ 	.byte	0x00, 0x00, 0x00, 0x00


//--------------------- .nv.info._Z28binaryCrossEntropyLossKernelPfS_S_i --------------------------
	.section	.nv.info._Z28binaryCrossEntropyLossKernelPfS_S_i,"",@"SHT_CUDA_INFO"
	.sectionflags	@""
	.align	4


	//----- nvinfo : EIATTR_CUDA_API_VERSION
	.align		4
        /*0000*/ 	.byte	0x04, 0x37
        /*0002*/ 	.short	(.L_7 - .L_6)
.L_6:
        /*0004*/ 	.word	0x00000082


	//----- nvinfo : EIATTR_KPARAM_INFO
	.align		4
.L_7:
        /*0008*/ 	.byte	0x04, 0x17
        /*000a*/ 	.short	(.L_9 - .L_8)
.L_8:
        /*000c*/ 	.word	0x00000000
        /*0010*/ 	.short	0x0003
        /*0012*/ 	.short	0x0018
        /*0014*/ 	.byte	0x00, 0xf0, 0x11, 0x00


	//----- nvinfo : EIATTR_KPARAM_INFO
	.align		4
.L_9:
        /*0018*/ 	.byte	0x04, 0x17
        /*001a*/ 	.short	(.L_11 - .L_10)
.L_10:
        /*001c*/ 	.word	0x00000000
        /*0020*/ 	.short	0x0002
        /*0022*/ 	.short	0x0010
        /*0024*/ 	.byte	0x00, 0xf5, 0x21, 0x00


	//----- nvinfo : EIATTR_KPARAM_INFO
	.align		4
.L_11:
        /*0028*/ 	.byte	0x04, 0x17
        /*002a*/ 	.short	(.L_13 - .L_12)
.L_12:
        /*002c*/ 	.word	0x00000000
        /*0030*/ 	.short	0x0001
        /*0032*/ 	.short	0x0008
        /*0034*/ 	.byte	0x00, 0xf5, 0x21, 0x00


	//----- nvinfo : EIATTR_KPARAM_INFO
	.align		4
.L_13:
        /*0038*/ 	.byte	0x04, 0x17
        /*003a*/ 	.short	(.L_15 - .L_14)
.L_14:
        /*003c*/ 	.word	0x00000000
        /*0040*/ 	.short	0x0000
        /*0042*/ 	.short	0x0000
        /*0044*/ 	.byte	0x00, 0xf5, 0x21, 0x00


	//----- nvinfo : EIATTR_SPARSE_MMA_MASK
	.align		4
.L_15:
        /*0048*/ 	.byte	0x03, 0x50
        /*004a*/ 	.short	0x0000


	//----- nvinfo : EIATTR_MAXREG_COUNT
	.align		4
        /*004c*/ 	.byte	0x03, 0x1b
        /*004e*/ 	.short	0x00ff


	//----- nvinfo : EIATTR_MERCURY_ISA_VERSION
	.align		4
        /*0050*/ 	.byte	0x03, 0x5f
        /*0052*/ 	.short	0x0101


	//----- nvinfo : EIATTR_VRC_CTA_INIT_COUNT
	.align		4
        /*0054*/ 	.byte	0x02, 0x4a
	.zero		1
	.zero		1


	//----- nvinfo : EIATTR_EXIT_INSTR_OFFSETS
	.align		4
        /*0058*/ 	.byte	0x04, 0x1c
        /*005a*/ 	.short	(.L_17 - .L_16)


	//   ....[0]....
.L_16:
        /*005c*/ 	.word	0x00000070


	//   ....[1]....
        /*0060*/ 	.word	0x00000490


	//----- nvinfo : EIATTR_CBANK_PARAM_SIZE
	.align		4
.L_17:
        /*0064*/ 	.byte	0x03, 0x19
        /*0066*/ 	.short	0x001c


	//----- nvinfo : EIATTR_PARAM_CBANK
	.align		4
        /*0068*/ 	.byte	0x04, 0x0a
        /*006a*/ 	.short	(.L_19 - .L_18)
	.align		4
.L_18:
        /*006c*/ 	.word	index@(.nv.constant0._Z28binaryCrossEntropyLossKernelPfS_S_i)
        /*0070*/ 	.short	0x0380
        /*0072*/ 	.short	0x001c


	//----- nvinfo : EIATTR_SW_WAR
	.align		4
.L_19:
        /*0074*/ 	.byte	0x04, 0x36
        /*0076*/ 	.short	(.L_21 - .L_20)
.L_20:
        /*0078*/ 	.word	0x00000008
.L_21:


//--------------------- .nv.callgraph             --------------------------
	.section	.nv.callgraph,"",@"SHT_CUDA_CALLGRAPH"
	.align	4
	.sectionentsize	8
	.align		4
        /*0000*/ 	.word	0x00000000
	.align		4
        /*0004*/ 	.word	0xffffffff
	.align		4
        /*0008*/ 	.word	0x00000000
	.align		4
        /*000c*/ 	.word	0xfffffffe
	.align		4
        /*0010*/ 	.word	0x00000000
	.align		4
        /*0014*/ 	.word	0xfffffffd
	.align		4
        /*0018*/ 	.word	0x00000000
	.align		4
        /*001c*/ 	.word	0xfffffffc


//--------------------- .text._Z28binaryCrossEntropyLossKernelPfS_S_i --------------------------
	.section	.text._Z28binaryCrossEntropyLossKernelPfS_S_i,"ax",@progbits
	.align	128
        .global         _Z28binaryCrossEntropyLossKernelPfS_S_i
        .type           _Z28binaryCrossEntropyLossKernelPfS_S_i,@function
        .size           _Z28binaryCrossEntropyLossKernelPfS_S_i,(.L_x_1 - _Z28binaryCrossEntropyLossKernelPfS_S_i)
        .other          _Z28binaryCrossEntropyLossKernelPfS_S_i,@"STO_CUDA_ENTRY STV_DEFAULT"
_Z28binaryCrossEntropyLossKernelPfS_S_i:
.text._Z28binaryCrossEntropyLossKernelPfS_S_i:
[----:B------:R-:W-:Y:S01]  /*0000*/  LDC R1, c[0x0][0x37c] ;  /* 0x0000df00ff017b82 */ /* 0x000fe20000000800 */
[----:B------:R-:W0:Y:S07]  /*0010*/  S2R R3, SR_TID.X ;  /* 0x0000000000037919 */ /* 0x000e2e0000002100 */
[----:B------:R-:W0:Y:S01]  /*0020*/  S2UR UR4, SR_CTAID.X ;  /* 0x00000000000479c3 */ /* 0x000e220000002500 */
[----:B------:R-:W1:Y:S07]  /*0030*/  LDCU UR5, c[0x0][0x398] ;  /* 0x00007300ff0577ac */ /* 0x000e6e0008000800 */
[----:B------:R-:W0:Y:S02]  /*0040*/  LDC R0, c[0x0][0x360] ;  /* 0x0000d800ff007b82 */ /* 0x000e240000000800 */
[----:B0-----:R-:W-:-:S05]  /*0050*/  IMAD R0, R0, UR4, R3 ;  /* 0x0000000400007c24 */ /* 0x001fca000f8e0203 */
[----:B-1----:R-:W-:-:S13]  /*0060*/  ISETP.GE.AND P0, PT, R0, UR5, PT ;  /* 0x0000000500007c0c */ /* 0x002fda000bf06270 */
[----:B------:R-:W-:Y:S05]  /*0070*/  @P0 EXIT ;  /* 0x000000000000094d */ /* 0x000fea0003800000 */
[----:B------:R-:W0:Y:S01]  /*0080*/  LDC.64 R2, c[0x0][0x380] ;  /* 0x0000e000ff027b82 */ /* 0x000e220000000a00 */
[----:B------:R-:W1:Y:S07]  /*0090*/  LDCU.64 UR4, c[0x0][0x358] ;  /* 0x00006b00ff0477ac */ /* 0x000e6e0008000a00 */
[----:B------:R-:W2:Y:S01]  /*00a0*/  LDC.64 R8, c[0x0][0x388] ;  /* 0x0000e200ff087b82 */ /* 0x000ea20000000a00 */
[----:B0-----:R-:W-:-:S06]  /*00b0*/  IMAD.WIDE R2, R0, 0x4, R2 ;  /* 0x0000000400027825 */ /* 0x001fcc00078e0202 */
[----:B-1----:R-:W3:Y:S01]  /*00c0*/  LDG.E R2, desc[UR4][R2.64] ;  /* 0x0000000402027981 */ /* 0x002ee2000c1e1900 */
[----:B--2---:R-:W-:-:S05]  /*00d0*/  IMAD.WIDE R8, R0, 0x4, R8 ;  /* 0x0000000400087825 */ /* 0x004fca00078e0208 */
[----:B------:R0:W2:Y:S02]  /*00e0*/  LDG.E R4, desc[UR4][R8.64] ;  /* 0x0000000408047981 */ /* 0x0000a4000c1e1900 */
[----:B0-----:R-:W-:Y:S02]  /*00f0*/  HFMA2 R9, -RZ, RZ, 1.5048828125, 33.21875 ;  /* 0x3e055027ff097431 */ /* 0x001fe400000001ff */
[C---:B---3--:R-:W-:Y:S01]  /*0100*/  FADD R5, -R2.reuse, 1 ;  /* 0x3f80000002057421 */ /* 0x048fe20000000100 */
[C---:B------:R-:W-:Y:S01]  /*0110*/  FMUL R7, R2.reuse, 8388608 ;  /* 0x4b00000002077820 */ /* 0x040fe20000400000 */
[----:B------:R-:W-:-:S03]  /*0120*/  FSETP.GEU.AND P0, PT, R2, 1.175494350822287508e-38, PT ;  /* 0x008000000200780b */ /* 0x000fc60003f0e000 */
[----:B------:R-:W-:Y:S02]  /*0130*/  FSETP.GEU.AND P1, PT, R5, 1.175494350822287508e-38, PT ;  /* 0x008000000500780b */ /* 0x000fe40003f2e000 */
[----:B------:R-:W-:-:S04]  /*0140*/  FSEL R6, R7, R2, !P0 ;  /* 0x0000000207067208 */ /* 0x000fc80004000000 */
[----:B------:R-:W-:-:S04]  /*0150*/  IADD3 R3, PT, PT, R6, -0x3f2aaaab, RZ ;  /* 0xc0d5555506037810 */ /* 0x000fc80007ffe0ff */
[----:B------:R-:W-:-:S03]  /*0160*/  LOP3.LUT R3, R3, 0xff800000, RZ, 0xc0, !PT ;  /* 0xff80000003037812 */ /* 0x000fc600078ec0ff */
[----:B------:R-:W-:Y:S01]  /*0170*/  @!P1 FMUL R5, R5, 8388608 ;  /* 0x4b00000005059820 */ /* 0x000fe20000400000 */
[----:B------:R-:W-:-:S04]  /*0180*/  IADD3 R8, PT, PT, R6, -R3, RZ ;  /* 0x8000000306087210 */ /* 0x000fc80007ffe0ff */
[C---:B------:R-:W-:Y:S01]  /*0190*/  IADD3 R7, PT, PT, R5.reuse, -0x3f2aaaab, RZ ;  /* 0xc0d5555505077810 */ /* 0x040fe20007ffe0ff */
[----:B------:R-:W-:Y:S01]  /*01a0*/  FADD R8, R8, -1 ;  /* 0xbf80000008087421 */ /* 0x000fe20000000000 */
[----:B------:R-:W-:Y:S02]  /*01b0*/  FSETP.NEU.AND P2, PT, R5, RZ, PT ;  /* 0x000000ff0500720b */ /* 0x000fe40003f4d000 */
[----:B------:R-:W-:-:S04]  /*01c0*/  LOP3.LUT R10, R7, 0xff800000, RZ, 0xc0, !PT ;  /* 0xff800000070a7812 */ /* 0x000fc800078ec0ff */
[-C--:B------:R-:W-:Y:S02]  /*01d0*/  IADD3 R7, PT, PT, R5, -R10.reuse, RZ ;  /* 0x8000000a05077210 */ /* 0x080fe40007ffe0ff */
[----:B------:R-:W-:-:S03]  /*01e0*/  I2FP.F32.S32 R11, R10 ;  /* 0x0000000a000b7245 */ /* 0x000fc60000201400 */
[----:B------:R-:W-:-:S04]  /*01f0*/  FADD R7, R7, -1 ;  /* 0xbf80000007077421 */ /* 0x000fc80000000000 */
[-C--:B------:R-:W-:Y:S01]  /*0200*/  FFMA R2, R7, -R9.reuse, 0.14084610342979431152 ;  /* 0x3e1039f607027423 */ /* 0x080fe20000000809 */
[----:B------:R-:W-:-:S03]  /*0210*/  FFMA R9, R8, -R9, 0.14084610342979431152 ;  /* 0x3e1039f608097423 */ /* 0x000fc60000000809 */
[----:B------:R-:W-:Y:S01]  /*0220*/  FFMA R2, R7, R2, -0.12148627638816833496 ;  /* 0xbdf8cdcc07027423 */ /* 0x000fe20000000002 */
[----:B------:R-:W-:-:S03]  /*0230*/  FFMA R9, R8, R9, -0.12148627638816833496 ;  /* 0xbdf8cdcc08097423 */ /* 0x000fc60000000009 */
[----:B------:R-:W-:Y:S01]  /*0240*/  FFMA R2, R7, R2, 0.13980610668659210205 ;  /* 0x3e0f295507027423 */ /* 0x000fe20000000002 */
[----:B------:R-:W-:-:S03]  /*0250*/  FFMA R9, R8, R9, 0.13980610668659210205 ;  /* 0x3e0f295508097423 */ /* 0x000fc60000000009 */
[----:B------:R-:W-:Y:S01]  /*0260*/  FFMA R2, R7, R2, -0.16684235632419586182 ;  /* 0xbe2ad8b907027423 */ /* 0x000fe20000000002 */
[----:B------:R-:W-:-:S03]  /*0270*/  FFMA R9, R8, R9, -0.16684235632419586182 ;  /* 0xbe2ad8b908097423 */ /* 0x000fc60000000009 */
[----:B------:R-:W-:Y:S01]  /*0280*/  FFMA R12, R7, R2, 0.20012299716472625732 ;  /* 0x3e4ced0b070c7423 */ /* 0x000fe20000000002 */
[----:B------:R-:W-:Y:S01]  /*0290*/  FSEL R2, RZ, -23, P1 ;  /* 0xc1b80000ff027808 */ /* 0x000fe20000800000 */
[C---:B------:R-:W-:Y:S01]  /*02a0*/  FFMA R9, R8.reuse, R9, 0.20012299716472625732 ;  /* 0x3e4ced0b08097423 */ /* 0x040fe20000000009 */
[----:B------:R-:W-:Y:S01]  /*02b0*/  ISETP.GT.U32.AND P1, PT, R5, 0x7f7fffff, PT ;  /* 0x7f7fffff0500780c */ /* 0x000fe20003f24070 */
[C---:B------:R-:W-:Y:S02]  /*02c0*/  FFMA R12, R7.reuse, R12, -0.24999669194221496582 ;  /* 0xbe7fff22070c7423 */ /* 0x040fe4000000000c */
[C---:B------:R-:W-:Y:S02]  /*02d0*/  FFMA R9, R8.reuse, R9, -0.24999669194221496582 ;  /* 0xbe7fff2208097423 */ /* 0x040fe40000000009 */
[----:B------:R-:W-:Y:S01]  /*02e0*/  FFMA R10, R7, R12, 0.33333182334899902344 ;  /* 0x3eaaaa78070a7423 */ /* 0x000fe2000000000c */
[----:B------:R-:W-:Y:S01]  /*02f0*/  FFMA R12, R11, 1.1920928955078125e-07, R2 ;  /* 0x340000000b0c7823 */ /* 0x000fe20000000002 */
[C---:B------:R-:W-:Y:S01]  /*0300*/  FFMA R11, R8.reuse, R9, 0.33333182334899902344 ;  /* 0x3eaaaa78080b7423 */ /* 0x040fe20000000009 */
[----:B------:R-:W-:Y:S01]  /*0310*/  FSEL R9, RZ, -23, P0 ;  /* 0xc1b80000ff097808 */ /* 0x000fe20000000000 */
[C---:B------:R-:W-:Y:S01]  /*0320*/  FFMA R2, R7.reuse, R10, -0.5 ;  /* 0xbf00000007027423 */ /* 0x040fe2000000000a */
[----:B------:R-:W-:Y:S01]  /*0330*/  I2FP.F32.S32 R10, R3 ;  /* 0x00000003000a7245 */ /* 0x000fe20000201400 */
[----:B------:R-:W-:Y:S01]  /*0340*/  FFMA R11, R8, R11, -0.5 ;  /* 0xbf000000080b7423 */ /* 0x000fe2000000000b */
[----:B------:R-:W-:Y:S01]  /*0350*/  ISETP.GT.U32.AND P0, PT, R6, 0x7f7fffff, PT ;  /* 0x7f7fffff0600780c */ /* 0x000fe20003f04070 */
[----:B------:R-:W-:-:S02]  /*0360*/  FMUL R14, R7, R2 ;  /* 0x00000002070e7220 */ /* 0x000fc40000400000 */
[----:B------:R-:W0:Y:S01]  /*0370*/  LDC.64 R2, c[0x0][0x390] ;  /* 0x0000e400ff027b82 */ /* 0x000e220000000a00 */
[----:B------:R-:W-:Y:S01]  /*0380*/  FFMA R9, R10, 1.1920928955078125e-07, R9 ;  /* 0x340000000a097823 */ /* 0x000fe20000000009 */
[C---:B------:R-:W-:Y:S01]  /*0390*/  FMUL R11, R8.reuse, R11 ;  /* 0x0000000b080b7220 */ /* 0x040fe20000400000 */
[----:B------:R-:W-:Y:S01]  /*03a0*/  FFMA R7, R7, R14, R7 ;  /* 0x0000000e07077223 */ /* 0x000fe20000000007 */
[----:B------:R-:W-:Y:S02]  /*03b0*/  MOV R10, 0x7f800000 ;  /* 0x7f800000000a7802 */ /* 0x000fe40000000f00 */
[----:B------:R-:W-:Y:S01]  /*03c0*/  FFMA R8, R8, R11, R8 ;  /* 0x0000000b08087223 */ /* 0x000fe20000000008 */
[----:B------:R-:W-:Y:S02]  /*03d0*/  FFMA R7, R12, 0.69314718246459960938, R7 ;  /* 0x3f3172180c077823 */ /* 0x000fe40000000007 */
[-C--:B------:R-:W-:Y:S01]  /*03e0*/  @P1 FFMA R7, R5, R10.reuse, +INF ;  /* 0x7f80000005071423 */ /* 0x080fe2000000000a */
[----:B------:R-:W-:Y:S01]  /*03f0*/  FFMA R8, R9, 0.69314718246459960938, R8 ;  /* 0x3f31721809087823 */ /* 0x000fe20000000008 */
[C---:B------:R-:W-:Y:S01]  /*0400*/  @P0 FFMA R8, R6.reuse, R10, +INF ;  /* 0x7f80000006080423 */ /* 0x040fe2000000000a */
[----:B------:R-:W-:Y:S01]  /*0410*/  FSETP.NEU.AND P1, PT, R6, RZ, PT ;  /* 0x000000ff0600720b */ /* 0x000fe20003f2d000 */
[----:B--2---:R-:W-:Y:S01]  /*0420*/  FADD R6, -R4, 1 ;  /* 0x3f80000004067421 */ /* 0x004fe20000000100 */
[----:B------:R-:W-:-:S02]  /*0430*/  FSEL R7, R7, -INF , P2 ;  /* 0xff80000007077808 */ /* 0x000fc40001000000 */
[----:B------:R-:W-:-:S03]  /*0440*/  FSEL R5, R8, -INF , P1 ;  /* 0xff80000008057808 */ /* 0x000fc60000800000 */
[----:B------:R-:W-:-:S04]  /*0450*/  FMUL R7, R6, R7 ;  /* 0x0000000706077220 */ /* 0x000fc80000400000 */
[----:B------:R-:W-:Y:S01]  /*0460*/  FFMA R5, -R4, R5, -R7 ;  /* 0x0000000504057223 */ /* 0x000fe20000000907 */
[----:B0-----:R-:W-:-:S05]  /*0470*/  IMAD.WIDE R2, R0, 0x4, R2 ;  /* 0x0000000400027825 */ /* 0x001fca00078e0202 */
[----:B------:R-:W-:Y:S01]  /*0480*/  STG.E desc[UR4][R2.64], R5 ;  /* 0x0000000502007986 */ /* 0x000fe2000c101904 */
[----:B------:R-:W-:Y:S05]  /*0490*/  EXIT ;  /* 0x000000000000794d */ /* 0x000fea0003800000 */
.L_x_0:
[----:B------:R-:W-:-:S00]  /*04a0*/  BRA `(.L_x_0) ;  /* 0xfffffffc00fc7947 */ /* 0x000fc0000383ffff */
[----:B------:R-:W-:-:S00]  /*04b0*/  NOP ;  /* 0x0000000000007918 */ /* 0x000fc00000000000 */
        /* <DEDUP_REMOVED lines=12> */
.L_x_1:


//--------------------- .nv.shared.reserved.0     --------------------------
	.section	.nv.shared.reserved.0,"aw",@nobits
	.weak		__nv_reservedSMEM_offset_0_alias
	.size		__nv_reservedSMEM_offset_0_alias, 0, 64
	.other		__nv_reservedSMEM_offset_0_alias,@"STO_CUDA_RESERVED_SHARED STV_DEFAULT"
__nv_reservedSMEM_offset_0_alias:
	.zero		0
	.zero		64


//--------------------- .nv.constant0._Z28binaryCrossEntropyLossKernelPfS_S_i --------------------------
	.section	.nv.constant0._Z28binaryCrossEntropyLossKernelPfS_S_i,"a",@progbits
	.sectionflags	@""
	.align	4
.nv.constant0._Z28binaryCrossEntropyLossKernelPfS_S_i:
	.zero		924


//--------------------- SYMBOLS --------------------------

	.type		.nv.reservedSmem.offset0,@object
	.size		.nv.reservedSmem.offset0,0x4
